//
// Generated by NVIDIA NVVM Compiler
//
// Compiler Build ID: CL-36424714
// Cuda compilation tools, release 13.0, V13.0.88
// Based on NVVM 20.0.0
//

.version 9.0
.target sm_100
.address_size 64

	// .globl	_ZN8DnCpCUDA20smallBlockSortKernelEPiS0_i
.func _ZN8DnCpCUDA9quickSortEPiii
(
	.param .b64 _ZN8DnCpCUDA9quickSortEPiii_param_0,
	.param .b32 _ZN8DnCpCUDA9quickSortEPiii_param_1,
	.param .b32 _ZN8DnCpCUDA9quickSortEPiii_param_2
)
;

.visible .entry _ZN8DnCpCUDA20smallBlockSortKernelEPiS0_i(
	.param .u64 .ptr .align 1 _ZN8DnCpCUDA20smallBlockSortKernelEPiS0_i_param_0,
	.param .u64 .ptr .align 1 _ZN8DnCpCUDA20smallBlockSortKernelEPiS0_i_param_1,
	.param .u32 _ZN8DnCpCUDA20smallBlockSortKernelEPiS0_i_param_2
)
{
	.reg .pred 	%p<2>;
	.reg .b32 	%r<9>;
	.reg .b64 	%rd<6>;

	ld.param.u64 	%rd1, [_ZN8DnCpCUDA20smallBlockSortKernelEPiS0_i_param_0];
	ld.param.u64 	%rd2, [_ZN8DnCpCUDA20smallBlockSortKernelEPiS0_i_param_1];
	ld.param.u32 	%r2, [_ZN8DnCpCUDA20smallBlockSortKernelEPiS0_i_param_2];
	mov.u32 	%r3, %ctaid.x;
	mov.u32 	%r4, %ntid.x;
	mov.u32 	%r5, %tid.x;
	mad.lo.s32 	%r1, %r3, %r4, %r5;
	setp.ge.s32 	%p1, %r1, %r2;
	@%p1 bra 	$L__BB0_2;
	cvta.to.global.u64 	%rd3, %rd2;
	shl.b32 	%r6, %r1, 1;
	mul.wide.s32 	%rd4, %r6, 4;
	add.s64 	%rd5, %rd3, %rd4;
	ld.global.u32 	%r7, [%rd5];
	ld.global.u32 	%r8, [%rd5+4];
	{ // callseq 0, 0
	.param .b64 param0;
	st.param.b64 	[param0], %rd1;
	.param .b32 param1;
	st.param.b32 	[param1], %r7;
	.param .b32 param2;
	st.param.b32 	[param2], %r8;
	call.uni 
	_ZN8DnCpCUDA9quickSortEPiii, 
	(
	param0, 
	param1, 
	param2
	);
	} // callseq 0
$L__BB0_2:
	ret;

}
.func _ZN8DnCpCUDA9quickSortEPiii(
	.param .b64 _ZN8DnCpCUDA9quickSortEPiii_param_0,
	.param .b32 _ZN8DnCpCUDA9quickSortEPiii_param_1,
	.param .b32 _ZN8DnCpCUDA9quickSortEPiii_param_2
)
{
	.reg .pred 	%p<7>;
	.reg .b32 	%r<31>;
	.reg .b64 	%rd<11>;

	ld.param.u64 	%rd4, [_ZN8DnCpCUDA9quickSortEPiii_param_0];
	ld.param.u32 	%r23, [_ZN8DnCpCUDA9quickSortEPiii_param_1];
	ld.param.u32 	%r17, [_ZN8DnCpCUDA9quickSortEPiii_param_2];
	cvta.to.global.u64 	%rd1, %rd4;
	setp.ge.s32 	%p1, %r23, %r17;
	@%p1 bra 	$L__BB1_11;
	mov.u32 	%r25, %r23;
$L__BB1_2:
	sub.s32 	%r18, %r17, %r23;
	shr.u32 	%r19, %r18, 31;
	add.s32 	%r20, %r18, %r19;
	shr.s32 	%r21, %r20, 1;
	add.s32 	%r22, %r21, %r23;
	mul.wide.s32 	%rd5, %r22, 4;
	add.s64 	%rd6, %rd1, %rd5;
	ld.global.u32 	%r2, [%rd6];
	mov.u32 	%r24, %r17;
$L__BB1_3:
	add.s32 	%r26, %r25, -1;
	mov.u32 	%r27, %r25;
$L__BB1_4:
	mov.u32 	%r25, %r27;
	mul.wide.s32 	%rd7, %r25, 4;
	add.s64 	%rd8, %rd1, %rd7;
	ld.global.u32 	%r8, [%rd8];
	setp.lt.s32 	%p2, %r8, %r2;
	add.s32 	%r27, %r25, 1;
	add.s32 	%r26, %r26, 1;
	@%p2 bra 	$L__BB1_4;
	mul.wide.s32 	%rd9, %r26, 4;
	add.s64 	%rd2, %rd1, %rd9;
	mov.u32 	%r28, %r24;
$L__BB1_6:
	mov.u32 	%r24, %r28;
	mul.wide.s32 	%rd10, %r24, 4;
	add.s64 	%rd3, %rd1, %rd10;
	ld.global.u32 	%r12, [%rd3];
	setp.gt.s32 	%p3, %r12, %r2;
	add.s32 	%r28, %r24, -1;
	@%p3 bra 	$L__BB1_6;
	setp.gt.s32 	%p4, %r25, %r24;
	@%p4 bra 	$L__BB1_9;
	st.global.u32 	[%rd2], %r12;
	st.global.u32 	[%rd3], %r8;
	mov.u32 	%r25, %r27;
	mov.u32 	%r24, %r28;
$L__BB1_9:
	setp.le.s32 	%p5, %r25, %r24;
	@%p5 bra 	$L__BB1_3;
	{ // callseq 1, 0
	.param .b64 param0;
	st.param.b64 	[param0], %rd4;
	.param .b32 param1;
	st.param.b32 	[param1], %r23;
	.param .b32 param2;
	st.param.b32 	[param2], %r24;
	call.uni 
	_ZN8DnCpCUDA9quickSortEPiii, 
	(
	param0, 
	param1, 
	param2
	);
	} // callseq 1
	setp.lt.s32 	%p6, %r25, %r17;
	mov.u32 	%r23, %r25;
	@%p6 bra 	$L__BB1_2;
$L__BB1_11:
	ret;

}
	// .globl	_ZN8DnCpCUDA11mergeKernelEPiS0_ii
.visible .entry _ZN8DnCpCUDA11mergeKernelEPiS0_ii(
	.param .u64 .ptr .align 1 _ZN8DnCpCUDA11mergeKernelEPiS0_ii_param_0,
	.param .u64 .ptr .align 1 _ZN8DnCpCUDA11mergeKernelEPiS0_ii_param_1,
	.param .u32 _ZN8DnCpCUDA11mergeKernelEPiS0_ii_param_2,
	.param .u32 _ZN8DnCpCUDA11mergeKernelEPiS0_ii_param_3
)
{
	.reg .pred 	%p<20>;
	.reg .b32 	%r<109>;
	.reg .b64 	%rd<29>;

	ld.param.u64 	%rd5, [_ZN8DnCpCUDA11mergeKernelEPiS0_ii_param_0];
	ld.param.u64 	%rd6, [_ZN8DnCpCUDA11mergeKernelEPiS0_ii_param_1];
	ld.param.u32 	%r52, [_ZN8DnCpCUDA11mergeKernelEPiS0_ii_param_2];
	ld.param.u32 	%r53, [_ZN8DnCpCUDA11mergeKernelEPiS0_ii_param_3];
	cvta.to.global.u64 	%rd1, %rd6;
	cvta.to.global.u64 	%rd2, %rd5;
	mov.u32 	%r54, %tid.x;
	mov.u32 	%r55, %ctaid.x;
	mov.u32 	%r56, %ntid.x;
	mad.lo.s32 	%r57, %r55, %r56, %r54;
	mul.lo.s32 	%r58, %r57, %r53;
	shl.b32 	%r88, %r58, 1;
	setp.ge.s32 	%p1, %r88, %r52;
	@%p1 bra 	$L__BB2_16;
	add.s32 	%r59, %r53, %r88;
	add.s32 	%r60, %r59, -1;
	add.s32 	%r61, %r52, -1;
	min.s32 	%r2, %r60, %r61;
	add.s32 	%r62, %r60, %r53;
	min.s32 	%r3, %r62, %r61;
	add.s32 	%r4, %r2, 1;
	setp.gt.s32 	%p2, %r88, %r2;
	setp.ge.s32 	%p3, %r60, %r3;
	or.pred  	%p4, %p2, %p3;
	mov.u32 	%r89, %r4;
	mov.u32 	%r97, %r88;
	@%p4 bra 	$L__BB2_2;
	bra.uni 	$L__BB2_17;
$L__BB2_2:
	setp.lt.s32 	%p10, %r2, %r88;
	@%p10 bra 	$L__BB2_9;
	sub.s32 	%r71, %r4, %r88;
	and.b32  	%r8, %r71, 3;
	setp.eq.s32 	%p11, %r8, 0;
	mov.u32 	%r95, %r88;
	@%p11 bra 	$L__BB2_6;
	neg.s32 	%r91, %r8;
	mov.u32 	%r95, %r88;
$L__BB2_5:
	.pragma "nounroll";
	mul.wide.s32 	%rd13, %r97, 4;
	add.s64 	%rd14, %rd1, %rd13;
	mul.wide.s32 	%rd15, %r95, 4;
	add.s64 	%rd16, %rd2, %rd15;
	add.s32 	%r95, %r95, 1;
	ld.global.u32 	%r72, [%rd16];
	add.s32 	%r97, %r97, 1;
	st.global.u32 	[%rd14], %r72;
	add.s32 	%r91, %r91, 1;
	setp.ne.s32 	%p12, %r91, 0;
	@%p12 bra 	$L__BB2_5;
$L__BB2_6:
	sub.s32 	%r73, %r2, %r88;
	setp.lt.u32 	%p13, %r73, 3;
	@%p13 bra 	$L__BB2_9;
	add.s64 	%rd3, %rd1, 8;
	sub.s32 	%r104, %r95, %r2;
	add.s32 	%r103, %r95, -1;
$L__BB2_8:
	mul.wide.s32 	%rd17, %r97, 4;
	add.s64 	%rd18, %rd3, %rd17;
	add.s32 	%r74, %r103, 1;
	mul.wide.s32 	%rd19, %r74, 4;
	add.s64 	%rd20, %rd2, %rd19;
	ld.global.u32 	%r75, [%rd20];
	st.global.u32 	[%rd18+-8], %r75;
	ld.global.u32 	%r76, [%rd20+4];
	st.global.u32 	[%rd18+-4], %r76;
	ld.global.u32 	%r77, [%rd20+8];
	st.global.u32 	[%rd18], %r77;
	ld.global.u32 	%r78, [%rd20+12];
	add.s32 	%r97, %r97, 4;
	st.global.u32 	[%rd18+4], %r78;
	add.s32 	%r104, %r104, 4;
	add.s32 	%r103, %r103, 4;
	setp.eq.s32 	%p14, %r104, 1;
	@%p14 bra 	$L__BB2_9;
	bra.uni 	$L__BB2_8;
$L__BB2_9:
	setp.lt.s32 	%p15, %r3, %r89;
	@%p15 bra 	$L__BB2_16;
	sub.s32 	%r79, %r3, %r89;
	add.s32 	%r80, %r79, 1;
	and.b32  	%r28, %r80, 3;
	setp.eq.s32 	%p16, %r28, 0;
	@%p16 bra 	$L__BB2_13;
	neg.s32 	%r98, %r28;
$L__BB2_12:
	.pragma "nounroll";
	mul.wide.s32 	%rd21, %r97, 4;
	add.s64 	%rd22, %rd1, %rd21;
	mul.wide.s32 	%rd23, %r89, 4;
	add.s64 	%rd24, %rd2, %rd23;
	add.s32 	%r89, %r89, 1;
	ld.global.u32 	%r81, [%rd24];
	add.s32 	%r97, %r97, 1;
	st.global.u32 	[%rd22], %r81;
	add.s32 	%r98, %r98, 1;
	setp.ne.s32 	%p17, %r98, 0;
	@%p17 bra 	$L__BB2_12;
$L__BB2_13:
	setp.lt.u32 	%p18, %r79, 3;
	@%p18 bra 	$L__BB2_16;
	add.s64 	%rd4, %rd1, 8;
	sub.s32 	%r107, %r89, %r3;
	add.s32 	%r106, %r89, -1;
$L__BB2_15:
	mul.wide.s32 	%rd25, %r97, 4;
	add.s64 	%rd26, %rd4, %rd25;
	add.s32 	%r83, %r106, 1;
	mul.wide.s32 	%rd27, %r83, 4;
	add.s64 	%rd28, %rd2, %rd27;
	ld.global.u32 	%r84, [%rd28];
	st.global.u32 	[%rd26+-8], %r84;
	ld.global.u32 	%r85, [%rd28+4];
	st.global.u32 	[%rd26+-4], %r85;
	ld.global.u32 	%r86, [%rd28+8];
	st.global.u32 	[%rd26], %r86;
	ld.global.u32 	%r87, [%rd28+12];
	add.s32 	%r97, %r97, 4;
	st.global.u32 	[%rd26+4], %r87;
	add.s32 	%r107, %r107, 4;
	add.s32 	%r106, %r106, 4;
	setp.ne.s32 	%p19, %r107, 1;
	@%p19 bra 	$L__BB2_15;
$L__BB2_16:
	ret;
$L__BB2_17:
	mul.wide.s32 	%rd7, %r88, 4;
	add.s64 	%rd8, %rd2, %rd7;
	ld.global.u32 	%r63, [%rd8];
	mul.wide.s32 	%rd9, %r89, 4;
	add.s64 	%rd10, %rd2, %rd9;
	ld.global.u32 	%r65, [%rd10];
	setp.ge.s32 	%p5, %r63, %r65;
	setp.lt.s32 	%p6, %r63, %r65;
	selp.u32 	%r67, 1, 0, %p6;
	add.s32 	%r88, %r88, %r67;
	selp.u32 	%r68, 1, 0, %p5;
	add.s32 	%r89, %r89, %r68;
	min.s32 	%r69, %r63, %r65;
	mul.wide.s32 	%rd11, %r97, 4;
	add.s64 	%rd12, %rd1, %rd11;
	st.global.u32 	[%rd12], %r69;
	add.s32 	%r97, %r97, 1;
	setp.le.s32 	%p7, %r88, %r2;
	setp.le.s32 	%p8, %r89, %r3;
	and.pred  	%p9, %p7, %p8;
	@%p9 bra 	$L__BB2_17;
	bra.uni 	$L__BB2_2;

}


// ===== COMPILED SASS (sm_100) =====

	.target	sm_100

	.elftype	@"ET_EXEC"


//--------------------- .note.nv.tkinfo           --------------------------
	.section	.note.nv.tkinfo,"",@"SHT_NOTE"
	.sectionflags	@"SHF_NOTE_NV_TKINFO"
	.tkinfo
        /*0018*/ 	.word	0x00000002
        /*0030*/ 	.string	""
        /*0030*/ 	.string	"ptxas"
        /*0030*/ 	.string	"Cuda compilation tools, release 13.0, V13.0.88"
        /*0030*/ 	.string	"Build cuda_13.0.r13.0/compiler.36424714_0"
        /*0030*/ 	.string	"-arch sm_100 -m 64 "



//--------------------- .note.nv.cuinfo           --------------------------
	.section	.note.nv.cuinfo,"",@"SHT_NOTE"
	.sectionflags	@"SHF_NOTE_NV_CUINFO"
        /*0018*/ 	.short	0x0002
        /*001a*/ 	.short	0x0064
        /*001c*/ 	.short	0x0082
	.zero		2


//--------------------- .nv.info                  --------------------------
	.section	.nv.info,"",@"SHT_CUDA_INFO"
	.align	4


	//----- nvinfo : EIATTR_REGCOUNT
	.align		4
        /*0000*/ 	.byte	0x04, 0x2f
        /*0002*/ 	.short	(.L_1 - .L_0)
	.align		4
.L_0:
        /*0004*/ 	.word	index@(_ZN8DnCpCUDA20smallBlockSortKernelEPiS0_i)
        /*0008*/ 	.word	0x0000001c


	//----- nvinfo : EIATTR_FRAME_SIZE
	.align		4
.L_1:
        /*000c*/ 	.byte	0x04, 0x11
        /*000e*/ 	.short	(.L_3 - .L_2)
	.align		4
.L_2:
        /*0010*/ 	.word	index@($_ZN8DnCpCUDA20smallBlockSortKernelEPiS0_i$_ZN8DnCpCUDA9quickSortEPiii)
        /*0014*/ 	.word	0x00000000


	//----- nvinfo : EIATTR_FRAME_SIZE
	.align		4
.L_3:
        /*0018*/ 	.byte	0x04, 0x11
        /*001a*/ 	.short	(.L_5 - .L_4)
	.align		4
.L_4:
        /*001c*/ 	.word	index@(_ZN8DnCpCUDA20smallBlockSortKernelEPiS0_i)
        /*0020*/ 	.word	0x00000000


	//----- nvinfo : EIATTR_REGCOUNT
	.align		4
.L_5:
        /*0024*/ 	.byte	0x04, 0x2f
        /*0026*/ 	.short	(.L_7 - .L_6)
	.align		4
.L_6:
        /*0028*/ 	.word	index@(_ZN8DnCpCUDA11mergeKernelEPiS0_ii)
        /*002c*/ 	.word	0x00000018


	//----- nvinfo : EIATTR_FRAME_SIZE
	.align		4
.L_7:
        /*0030*/ 	.byte	0x04, 0x11
        /*0032*/ 	.short	(.L_9 - .L_8)
	.align		4
.L_8:
        /*0034*/ 	.word	index@(_ZN8DnCpCUDA11mergeKernelEPiS0_ii)
        /*0038*/ 	.word	0x00000000


	//----- nvinfo : EIATTR_MIN_STACK_SIZE
	.align		4
.L_9:
        /*003c*/ 	.byte	0x04, 0x12
        /*003e*/ 	.short	(.L_11 - .L_10)
	.align		4
.L_10:
        /*0040*/ 	.word	index@(_ZN8DnCpCUDA11mergeKernelEPiS0_ii)
        /*0044*/ 	.word	0x00000000


	//----- nvinfo : EIATTR_MIN_STACK_SIZE
	.align		4
.L_11:
        /*0048*/ 	.byte	0x04, 0x12
        /*004a*/ 	.short	(.L_13 - .L_12)
	.align		4
.L_12:
        /*004c*/ 	.word	index@(_ZN8DnCpCUDA20smallBlockSortKernelEPiS0_i)
        /*0050*/ 	.word	0x00000000
.L_13:


//--------------------- .nv.compat                --------------------------
	.section	.nv.compat,"",@"SHT_CUDA_COMPAT_INFO"
	.align	4
        /*0000*/ 	.byte	0x02, 0x09, 0x00, 0x00, 0x02, 0x02, 0x01, 0x00, 0x02, 0x05, 0x05, 0x00, 0x03, 0x07, 0x01, 0x01
        /*0010*/ 	.byte	0x02, 0x03, 0x00, 0x00, 0x02, 0x06, 0x01, 0x00, 0x04, 0x0b, 0x08, 0x00, 0x09, 0x00, 0x00, 0x00
        /*0020*/ 	.byte	0x00, 0x00, 0x00, 0x00


//--------------------- .nv.info._ZN8DnCpCUDA11mergeKernelEPiS0_ii --------------------------
	.section	.nv.info._ZN8DnCpCUDA11mergeKernelEPiS0_ii,"",@"SHT_CUDA_INFO"
	.sectionflags	@""
	.align	4


	//----- nvinfo : EIATTR_CUDA_API_VERSION
	.align		4
        /*0000*/ 	.byte	0x04, 0x37
        /*0002*/ 	.short	(.L_15 - .L_14)
.L_14:
        /*0004*/ 	.word	0x00000082


	//----- nvinfo : EIATTR_KPARAM_INFO
	.align		4
.L_15:
        /*0008*/ 	.byte	0x04, 0x17
        /*000a*/ 	.short	(.L_17 - .L_16)
.L_16:
        /*000c*/ 	.word	0x00000000
        /*0010*/ 	.short	0x0003
        /*0012*/ 	.short	0x0014
        /*0014*/ 	.byte	0x00, 0xf0, 0x11, 0x00


	//----- nvinfo : EIATTR_KPARAM_INFO
	.align		4
.L_17:
        /*0018*/ 	.byte	0x04, 0x17
        /*001a*/ 	.short	(.L_19 - .L_18)
.L_18:
        /*001c*/ 	.word	0x00000000
        /*0020*/ 	.short	0x0002
        /*0022*/ 	.short	0x0010
        /*0024*/ 	.byte	0x00, 0xf0, 0x11, 0x00


	//----- nvinfo : EIATTR_KPARAM_INFO
	.align		4
.L_19:
        /*0028*/ 	.byte	0x04, 0x17
        /*002a*/ 	.short	(.L_21 - .L_20)
.L_20:
        /*002c*/ 	.word	0x00000000
        /*0030*/ 	.short	0x0001
        /*0032*/ 	.short	0x0008
        /*0034*/ 	.byte	0x00, 0xf5, 0x21, 0x00


	//----- nvinfo : EIATTR_KPARAM_INFO
	.align		4
.L_21:
        /*0038*/ 	.byte	0x04, 0x17
        /*003a*/ 	.short	(.L_23 - .L_22)
.L_22:
        /*003c*/ 	.word	0x00000000
        /*0040*/ 	.short	0x0000
        /*0042*/ 	.short	0x0000
        /*0044*/ 	.byte	0x00, 0xf5, 0x21, 0x00


	//----- nvinfo : EIATTR_SPARSE_MMA_MASK
	.align		4
.L_23:
        /*0048*/ 	.byte	0x03, 0x50
        /*004a*/ 	.short	0x0000


	//----- nvinfo : EIATTR_MAXREG_COUNT
	.align		4
        /*004c*/ 	.byte	0x03, 0x1b
        /*004e*/ 	.short	0x00ff


	//----- nvinfo : EIATTR_MERCURY_ISA_VERSION
	.align		4
        /*0050*/ 	.byte	0x03, 0x5f
        /*0052*/ 	.short	0x0101


	//----- nvinfo : EIATTR_VRC_CTA_INIT_COUNT
	.align		4
        /*0054*/ 	.byte	0x02, 0x4a
	.zero		1
	.zero		1


	//----- nvinfo : EIATTR_EXIT_INSTR_OFFSETS
	.align		4
        /*0058*/ 	.byte	0x04, 0x1c
        /*005a*/ 	.short	(.L_25 - .L_24)


	//   ....[0]....
.L_24:
        /*005c*/ 	.word	0x00000090


	//   ....[1]....
        /*0060*/ 	.word	0x000005b0


	//   ....[2]....
        /*0064*/ 	.word	0x000006f0


	//   ....[3]....
        /*0068*/ 	.word	0x00000880


	//----- nvinfo : EIATTR_CRS_STACK_SIZE
	.align		4
.L_25:
        /*006c*/ 	.byte	0x04, 0x1e
        /*006e*/ 	.short	(.L_27 - .L_26)
.L_26:
        /*0070*/ 	.word	0x00000000


	//----- nvinfo : EIATTR_CBANK_PARAM_SIZE
	.align		4
.L_27:
        /*0074*/ 	.byte	0x03, 0x19
        /*0076*/ 	.short	0x0018


	//----- nvinfo : EIATTR_PARAM_CBANK
	.align		4
        /*0078*/ 	.byte	0x04, 0x0a
        /*007a*/ 	.short	(.L_29 - .L_28)
	.align		4
.L_28:
        /*007c*/ 	.word	index@(.nv.constant0._ZN8DnCpCUDA11mergeKernelEPiS0_ii)
        /*0080*/ 	.short	0x0380
        /*0082*/ 	.short	0x0018


	//----- nvinfo : EIATTR_SW_WAR
	.align		4
.L_29:
        /*0084*/ 	.byte	0x04, 0x36
        /*0086*/ 	.short	(.L_31 - .L_30)
.L_30:
        /*0088*/ 	.word	0x00000008
.L_31:


//--------------------- .nv.info._ZN8DnCpCUDA20smallBlockSortKernelEPiS0_i --------------------------
	.section	.nv.info._ZN8DnCpCUDA20smallBlockSortKernelEPiS0_i,"",@"SHT_CUDA_INFO"
	.sectionflags	@""
	.align	4


	//----- nvinfo : EIATTR_CUDA_API_VERSION
	.align		4
        /*0000*/ 	.byte	0x04, 0x37
        /*0002*/ 	.short	(.L_33 - .L_32)
.L_32:
        /*0004*/ 	.word	0x00000082


	//----- nvinfo : EIATTR_KPARAM_INFO
	.align		4
.L_33:
        /*0008*/ 	.byte	0x04, 0x17
        /*000a*/ 	.short	(.L_35 - .L_34)
.L_34:
        /*000c*/ 	.word	0x00000000
        /*0010*/ 	.short	0x0002
        /*0012*/ 	.short	0x0010
        /*0014*/ 	.byte	0x00, 0xf0, 0x11, 0x00


	//----- nvinfo : EIATTR_KPARAM_INFO
	.align		4
.L_35:
        /*0018*/ 	.byte	0x04, 0x17
        /*001a*/ 	.short	(.L_37 - .L_36)
.L_36:
        /*001c*/ 	.word	0x00000000
        /*0020*/ 	.short	0x0001
        /*0022*/ 	.short	0x0008
        /*0024*/ 	.byte	0x00, 0xf5, 0x21, 0x00


	//----- nvinfo : EIATTR_KPARAM_INFO
	.align		4
.L_37:
        /*0028*/ 	.byte	0x04, 0x17
        /*002a*/ 	.short	(.L_39 - .L_38)
.L_38:
        /*002c*/ 	.word	0x00000000
        /*0030*/ 	.short	0x0000
        /*0032*/ 	.short	0x0000
        /*0034*/ 	.byte	0x00, 0xf5, 0x21, 0x00


	//----- nvinfo : EIATTR_SPARSE_MMA_MASK
	.align		4
.L_39:
        /*0038*/ 	.byte	0x03, 0x50
        /*003a*/ 	.short	0x0000


	//----- nvinfo : EIATTR_MAXREG_COUNT
	.align		4
        /*003c*/ 	.byte	0x03, 0x1b
        /*003e*/ 	.short	0x00ff


	//----- nvinfo : EIATTR_MERCURY_ISA_VERSION
	.align		4
        /*0040*/ 	.byte	0x03, 0x5f
        /*0042*/ 	.short	0x0101


	//----- nvinfo : EIATTR_VRC_CTA_INIT_COUNT
	.align		4
        /*0044*/ 	.byte	0x02, 0x4a
	.zero		1
	.zero		1


	//----- nvinfo : EIATTR_EXIT_INSTR_OFFSETS
	.align		4
        /*0048*/ 	.byte	0x04, 0x1c
        /*004a*/ 	.short	(.L_41 - .L_40)


	//   ....[0]....
.L_40:
        /*004c*/ 	.word	0x00000070


	//   ....[1]....
        /*0050*/ 	.word	0x00000140


	//----- nvinfo : EIATTR_CRS_STACK_SIZE
	.align		4
.L_41:
        /*0054*/ 	.byte	0x04, 0x1e
        /*0056*/ 	.short	(.L_43 - .L_42)
.L_42:
        /*0058*/ 	.word	0x00000000


	//----- nvinfo : EIATTR_CBANK_PARAM_SIZE
	.align		4
.L_43:
        /*005c*/ 	.byte	0x03, 0x19
        /*005e*/ 	.short	0x0014


	//----- nvinfo : EIATTR_PARAM_CBANK
	.align		4
        /*0060*/ 	.byte	0x04, 0x0a
        /*0062*/ 	.short	(.L_45 - .L_44)
	.align		4
.L_44:
        /*0064*/ 	.word	index@(.nv.constant0._ZN8DnCpCUDA20smallBlockSortKernelEPiS0_i)
        /*0068*/ 	.short	0x0380
        /*006a*/ 	.short	0x0014


	//----- nvinfo : EIATTR_SW_WAR
	.align		4
.L_45:
        /*006c*/ 	.byte	0x04, 0x36
        /*006e*/ 	.short	(.L_47 - .L_46)
.L_46:
        /*0070*/ 	.word	0x00000008
.L_47:


//--------------------- .nv.callgraph             --------------------------
	.section	.nv.callgraph,"",@"SHT_CUDA_CALLGRAPH"
	.align	4
	.sectionentsize	8
	.align		4
        /*0000*/ 	.word	0x00000000
	.align		4
        /*0004*/ 	.word	0xffffffff
	.align		4
        /*0008*/ 	.word	0x00000000
	.align		4
        /*000c*/ 	.word	0xfffffffe
	.align		4
        /*0010*/ 	.word	0x00000000
	.align		4
        /*0014*/ 	.word	0xfffffffd
	.align		4
        /*0018*/ 	.word	0x00000000
	.align		4
        /*001c*/ 	.word	0xfffffffc


//--------------------- .text._ZN8DnCpCUDA11mergeKernelEPiS0_ii --------------------------
	.section	.text._ZN8DnCpCUDA11mergeKernelEPiS0_ii,"ax",@progbits
	.align	128
        .global         _ZN8DnCpCUDA11mergeKernelEPiS0_ii
        .type           _ZN8DnCpCUDA11mergeKernelEPiS0_ii,@function
        .size           _ZN8DnCpCUDA11mergeKernelEPiS0_ii,(.L_x_25 - _ZN8DnCpCUDA11mergeKernelEPiS0_ii)
        .other          _ZN8DnCpCUDA11mergeKernelEPiS0_ii,@"STO_CUDA_ENTRY STV_DEFAULT"
_ZN8DnCpCUDA11mergeKernelEPiS0_ii:
.text._ZN8DnCpCUDA11mergeKernelEPiS0_ii:
[----:B------:R-:W-:Y:S01]  /*0000*/  LDC R1, c[0x0][0x37c] ;  /* 0x0000df00ff017b82 */ /* 0x000fe20000000800 */
[----:B------:R-:W0:Y:S07]  /*0010*/  S2R R0, SR_TID.X ;  /* 0x0000000000007919 */ /* 0x000e2e0000002100 */
[----:B------:R-:W0:Y:S08]  /*0020*/  S2UR UR4, SR_CTAID.X ;  /* 0x00000000000479c3 */ /* 0x000e300000002500 */
[----:B------:R-:W0:Y:S08]  /*0030*/  LDC R3, c[0x0][0x360] ;  /* 0x0000d800ff037b82 */ /* 0x000e300000000800 */
[----:B------:R-:W1:Y:S01]  /*0040*/  LDC.64 R8, c[0x0][0x390] ;  /* 0x0000e400ff087b82 */ /* 0x000e620000000a00 */
[----:B0-----:R-:W-:-:S04]  /*0050*/  IMAD R0, R3, UR4, R0 ;  /* 0x0000000403007c24 */ /* 0x001fc8000f8e0200 */
[----:B-1----:R-:W-:-:S04]  /*0060*/  IMAD R0, R0, R9, RZ ;  /* 0x0000000900007224 */ /* 0x002fc800078e02ff */
[----:B------:R-:W-:-:S05]  /*0070*/  IMAD.SHL.U32 R5, R0, 0x2, RZ ;  /* 0x0000000200057824 */ /* 0x000fca00078e00ff */
[----:B------:R-:W-:-:S13]  /*0080*/  ISETP.GE.AND P0, PT, R5, R8, PT ;  /* 0x000000080500720c */ /* 0x000fda0003f06270 */
[----:B------:R-:W-:Y:S05]  /*0090*/  @P0 EXIT ;  /* 0x000000000000094d */ /* 0x000fea0003800000 */
[----:B------:R-:W-:Y:S01]  /*00a0*/  VIADD R7, R8, 0xffffffff ;  /* 0xffffffff08077836 */ /* 0x000fe20000000000 */
[----:B------:R-:W-:Y:S01]  /*00b0*/  IADD3 R0, PT, PT, R5, -0x1, R9 ;  /* 0xffffffff05007810 */ /* 0x000fe20007ffe009 */
[----:B------:R-:W0:Y:S01]  /*00c0*/  LDCU.64 UR6, c[0x0][0x358] ;  /* 0x00006b00ff0677ac */ /* 0x000e220008000a00 */
[----:B------:R-:W-:Y:S02]  /*00d0*/  BSSY.RECONVERGENT B0, `(.L_x_0) ;  /* 0x000001e000007945 */ /* 0x000fe40003800200 */
[C---:B------:R-:W-:Y:S02]  /*00e0*/  VIADDMNMX R3, R0.reuse, R9, R7, PT ;  /* 0x0000000900037246 */ /* 0x040fe40003800107 */
[C---:B------:R-:W-:Y:S01]  /*00f0*/  VIMNMX R4, PT, PT, R0.reuse, R7, PT ;  /* 0x0000000700047248 */ /* 0x040fe20003fe0100 */
[----:B------:R-:W1:Y:S01]  /*0100*/  LDC.64 R8, c[0x0][0x388] ;  /* 0x0000e200ff087b82 */ /* 0x000e620000000a00 */
[----:B------:R-:W-:Y:S01]  /*0110*/  ISETP.GE.AND P0, PT, R0, R3, PT ;  /* 0x000000030000720c */ /* 0x000fe20003f06270 */
[----:B------:R-:W-:Y:S01]  /*0120*/  IMAD.MOV.U32 R0, RZ, RZ, R5 ;  /* 0x000000ffff007224 */ /* 0x000fe200078e0005 */
[----:B------:R-:W-:-:S02]  /*0130*/  IADD3 R18, PT, PT, R4, 0x1, RZ ;  /* 0x0000000104127810 */ /* 0x000fc40007ffe0ff */
[----:B------:R-:W-:-:S03]  /*0140*/  ISETP.GT.OR P0, PT, R5, R4, P0 ;  /* 0x000000040500720c */ /* 0x000fc60000704670 */
[----:B------:R-:W2:Y:S01]  /*0150*/  LDC.64 R6, c[0x0][0x380] ;  /* 0x0000e000ff067b82 */ /* 0x000ea20000000a00 */
[----:B------:R-:W-:-:S09]  /*0160*/  IMAD.MOV.U32 R2, RZ, RZ, R18 ;  /* 0x000000ffff027224 */ /* 0x000fd200078e0012 */
[----:B0-----:R-:W-:Y:S05]  /*0170*/  @P0 BRA `(.L_x_1) ;  /* 0x00000000004c0947 */ /* 0x001fea0003800000 */
.L_x_2:
[----:B--2---:R-:W-:-:S04]  /*0180*/  IMAD.WIDE R10, R5, 0x4, R6 ;  /* 0x00000004050a7825 */ /* 0x004fc800078e0206 */
[----:B------:R-:W-:Y:S02]  /*0190*/  IMAD.WIDE R12, R2, 0x4, R6 ;  /* 0x00000004020c7825 */ /* 0x000fe400078e0206 */
[----:B------:R-:W2:Y:S04]  /*01a0*/  LDG.E R10, desc[UR6][R10.64] ;  /* 0x000000060a0a7981 */ /* 0x000ea8000c1e1900 */
[----:B------:R-:W2:Y:S01]  /*01b0*/  LDG.E R13, desc[UR6][R12.64] ;  /* 0x000000060c0d7981 */ /* 0x000ea2000c1e1900 */
[----:B-1----:R-:W-:Y:S01]  /*01c0*/  IMAD.WIDE R14, R0, 0x4, R8 ;  /* 0x00000004000e7825 */ /* 0x002fe200078e0208 */
[----:B------:R-:W-:-:S03]  /*01d0*/  IADD3 R17, PT, PT, R5, 0x1, RZ ;  /* 0x0000000105117810 */ /* 0x000fc60007ffe0ff */
[----:B------:R-:W-:Y:S02]  /*01e0*/  VIADD R16, R2, 0x1 ;  /* 0x0000000102107836 */ /* 0x000fe40000000000 */
[----:B------:R-:W-:Y:S01]  /*01f0*/  VIADD R0, R0, 0x1 ;  /* 0x0000000100007836 */ /* 0x000fe20000000000 */
[CC--:B--2---:R-:W-:Y:S02]  /*0200*/  ISETP.GE.AND P1, PT, R10.reuse, R13.reuse, PT ;  /* 0x0000000d0a00720c */ /* 0x0c4fe40003f26270 */
[CC--:B------:R-:W-:Y:S02]  /*0210*/  ISETP.GE.AND P0, PT, R10.reuse, R13.reuse, PT ;  /* 0x0000000d0a00720c */ /* 0x0c0fe40003f06270 */
[----:B------:R-:W-:-:S05]  /*0220*/  VIMNMX R19, PT, PT, R10, R13, PT ;  /* 0x0000000d0a137248 */ /* 0x000fca0003fe0100 */
[----:B------:R0:W-:Y:S04]  /*0230*/  STG.E desc[UR6][R14.64], R19 ;  /* 0x000000130e007986 */ /* 0x0001e8000c101906 */
[----:B------:R-:W-:Y:S02]  /*0240*/  @P1 IMAD.MOV R17, RZ, RZ, R5 ;  /* 0x000000ffff111224 */ /* 0x000fe400078e0205 */
[----:B------:R-:W-:Y:S02]  /*0250*/  @!P0 IADD3 R16, PT, PT, R2, RZ, RZ ;  /* 0x000000ff02108210 */ /* 0x000fe40007ffe0ff */
[----:B------:R-:W-:Y:S01]  /*0260*/  IMAD.MOV.U32 R5, RZ, RZ, R17 ;  /* 0x000000ffff057224 */ /* 0x000fe200078e0011 */
[----:B------:R-:W-:Y:S02]  /*0270*/  ISETP.LE.AND P1, PT, R17, R4, PT ;  /* 0x000000041100720c */ /* 0x000fe40003f23270 */
[----:B------:R-:W-:-:S02]  /*0280*/  ISETP.GT.AND P0, PT, R16, R3, PT ;  /* 0x000000031000720c */ /* 0x000fc40003f04270 */
[----:B------:R-:W-:-:S11]  /*0290*/  MOV R2, R16 ;  /* 0x0000001000027202 */ /* 0x000fd60000000f00 */
[----:B0-----:R-:W-:Y:S05]  /*02a0*/  @!P0 BRA P1, `(.L_x_2) ;  /* 0xfffffffc00b48947 */ /* 0x001fea000083ffff */
.L_x_1:
[----:B------:R-:W-:Y:S05]  /*02b0*/  BSYNC.RECONVERGENT B0 ;  /* 0x0000000000007941 */ /* 0x000fea0003800200 */
.L_x_0:
[----:B------:R-:W-:Y:S01]  /*02c0*/  ISETP.GE.AND P0, PT, R4, R5, PT ;  /* 0x000000050400720c */ /* 0x000fe20003f06270 */
[----:B------:R-:W-:-:S12]  /*02d0*/  BSSY.RECONVERGENT B0, `(.L_x_3) ;  /* 0x000002c000007945 */ /* 0x000fd80003800200 */
[----:B------:R-:W-:Y:S05]  /*02e0*/  @!P0 BRA `(.L_x_4) ;  /* 0x0000000000a88947 */ /* 0x000fea0003800000 */
[--C-:B--2---:R-:W-:Y:S01]  /*02f0*/  IMAD.IADD R6, R18, 0x1, -R5.reuse ;  /* 0x0000000112067824 */ /* 0x104fe200078e0a05 */
[----:B------:R-:W-:Y:S01]  /*0300*/  BSSY.RECONVERGENT B1, `(.L_x_5) ;  /* 0x0000011000017945 */ /* 0x000fe20003800200 */
[----:B------:R-:W-:-:S03]  /*0310*/  IMAD.IADD R7, R4, 0x1, -R5 ;  /* 0x0000000104077824 */ /* 0x000fc600078e0a05 */
[----:B------:R-:W-:Y:S02]  /*0320*/  LOP3.LUT P1, R6, R6, 0x3, RZ, 0xc0, !PT ;  /* 0x0000000306067812 */ /* 0x000fe4000782c0ff */
[----:B------:R-:W-:-:S11]  /*0330*/  ISETP.GE.U32.AND P0, PT, R7, 0x3, PT ;  /* 0x000000030700780c */ /* 0x000fd60003f06070 */
[----:B------:R-:W-:Y:S05]  /*0340*/  @!P1 BRA `(.L_x_6) ;  /* 0x0000000000309947 */ /* 0x000fea0003800000 */
[----:B------:R-:W0:Y:S01]  /*0350*/  LDC.64 R12, c[0x0][0x380] ;  /* 0x0000e000ff0c7b82 */ /* 0x000e220000000a00 */
[----:B------:R-:W-:-:S07]  /*0360*/  IADD3 R14, PT, PT, -R6, RZ, RZ ;  /* 0x000000ff060e7210 */ /* 0x000fce0007ffe1ff */
[----:B-1----:R-:W1:Y:S02]  /*0370*/  LDC.64 R8, c[0x0][0x388] ;  /* 0x0000e200ff087b82 */ /* 0x002e640000000a00 */
.L_x_7:
[----:B0-2---:R-:W-:-:S06]  /*0380*/  IMAD.WIDE R6, R5, 0x4, R12 ;  /* 0x0000000405067825 */ /* 0x005fcc00078e020c */
[----:B------:R-:W2:Y:S01]  /*0390*/  LDG.E R7, desc[UR6][R6.64] ;  /* 0x0000000606077981 */ /* 0x000ea2000c1e1900 */
[C---:B-1----:R-:W-:Y:S01]  /*03a0*/  IMAD.WIDE R10, R0.reuse, 0x4, R8 ;  /* 0x00000004000a7825 */ /* 0x042fe200078e0208 */
[----:B------:R-:W-:-:S03]  /*03b0*/  IADD3 R0, PT, PT, R0, 0x1, RZ ;  /* 0x0000000100007810 */ /* 0x000fc60007ffe0ff */
[----:B------:R-:W-:Y:S02]  /*03c0*/  VIADD R14, R14, 0x1 ;  /* 0x000000010e0e7836 */ /* 0x000fe40000000000 */
[----:B------:R-:W-:-:S03]  /*03d0*/  VIADD R5, R5, 0x1 ;  /* 0x0000000105057836 */ /* 0x000fc60000000000 */
[----:B------:R-:W-:Y:S01]  /*03e0*/  ISETP.NE.AND P1, PT, R14, RZ, PT ;  /* 0x000000ff0e00720c */ /* 0x000fe20003f25270 */
[----:B--2---:R2:W-:-:S12]  /*03f0*/  STG.E desc[UR6][R10.64], R7 ;  /* 0x000000070a007986 */ /* 0x0045d8000c101906 */
[----:B------:R-:W-:Y:S05]  /*0400*/  @P1 BRA `(.L_x_7) ;  /* 0xfffffffc00dc1947 */ /* 0x000fea000383ffff */
.L_x_6:
[----:B------:R-:W-:Y:S05]  /*0410*/  BSYNC.RECONVERGENT B1 ;  /* 0x0000000000017941 */ /* 0x000fea0003800200 */
.L_x_5:
[----:B------:R-:W-:Y:S05]  /*0420*/  @!P0 BRA `(.L_x_4) ;  /* 0x0000000000588947 */ /* 0x000fea0003800000 */
[----:B-1----:R-:W0:Y:S01]  /*0430*/  LDC.64 R8, c[0x0][0x388] ;  /* 0x0000e200ff087b82 */ /* 0x002e220000000a00 */
[C---:B------:R-:W-:Y:S01]  /*0440*/  IMAD.IADD R12, R5.reuse, 0x1, -R4 ;  /* 0x00000001050c7824 */ /* 0x040fe200078e0a04 */
[----:B------:R-:W-:-:S06]  /*0450*/  IADD3 R13, PT, PT, R5, -0x1, RZ ;  /* 0xffffffff050d7810 */ /* 0x000fcc0007ffe0ff */
[----:B--2---:R-:W1:Y:S01]  /*0460*/  LDC.64 R6, c[0x0][0x380] ;  /* 0x0000e000ff067b82 */ /* 0x004e620000000a00 */
[----:B0-----:R-:W-:-:S05]  /*0470*/  IADD3 R8, P0, PT, R8, 0x8, RZ ;  /* 0x0000000808087810 */ /* 0x001fca0007f1e0ff */
[----:B------:R-:W-:-:S08]  /*0480*/  IMAD.X R9, RZ, RZ, R9, P0 ;  /* 0x000000ffff097224 */ /* 0x000fd000000e0609 */
.L_x_8:
[----:B------:R-:W-:-:S04]  /*0490*/  VIADD R11, R13, 0x1 ;  /* 0x000000010d0b7836 */ /* 0x000fc80000000000 */
[----:B-1----:R-:W-:-:S05]  /*04a0*/  IMAD.WIDE R10, R11, 0x4, R6 ;  /* 0x000000040b0a7825 */ /* 0x002fca00078e0206 */
[----:B0-----:R-:W2:Y:S01]  /*04b0*/  LDG.E R15, desc[UR6][R10.64] ;  /* 0x000000060a0f7981 */ /* 0x001ea2000c1e1900 */
[----:B------:R-:W-:-:S05]  /*04c0*/  IMAD.WIDE R4, R0, 0x4, R8 ;  /* 0x0000000400047825 */ /* 0x000fca00078e0208 */
[----:B--2---:R0:W-:Y:S04]  /*04d0*/  STG.E desc[UR6][R4.64+-0x8], R15 ;  /* 0xfffff80f04007986 */ /* 0x0041e8000c101906 */
[----:B------:R-:W2:Y:S04]  /*04e0*/  LDG.E R17, desc[UR6][R10.64+0x4] ;  /* 0x000004060a117981 */ /* 0x000ea8000c1e1900 */
[----:B--2---:R0:W-:Y:S04]  /*04f0*/  STG.E desc[UR6][R4.64+-0x4], R17 ;  /* 0xfffffc1104007986 */ /* 0x0041e8000c101906 */
[----:B------:R-:W2:Y:S04]  /*0500*/  LDG.E R19, desc[UR6][R10.64+0x8] ;  /* 0x000008060a137981 */ /* 0x000ea8000c1e1900 */
[----:B--2---:R0:W-:Y:S04]  /*0510*/  STG.E desc[UR6][R4.64], R19 ;  /* 0x0000001304007986 */ /* 0x0041e8000c101906 */
[----:B------:R-:W2:Y:S01]  /*0520*/  LDG.E R21, desc[UR6][R10.64+0xc] ;  /* 0x00000c060a157981 */ /* 0x000ea2000c1e1900 */
[----:B------:R-:W-:Y:S01]  /*0530*/  IADD3 R12, PT, PT, R12, 0x4, RZ ;  /* 0x000000040c0c7810 */ /* 0x000fe20007ffe0ff */
[----:B------:R-:W-:Y:S01]  /*0540*/  VIADD R13, R13, 0x4 ;  /* 0x000000040d0d7836 */ /* 0x000fe20000000000 */
[----:B------:R-:W-:-:S02]  /*0550*/  IADD3 R0, PT, PT, R0, 0x4, RZ ;  /* 0x0000000400007810 */ /* 0x000fc40007ffe0ff */
[----:B------:R-:W-:Y:S01]  /*0560*/  ISETP.NE.AND P0, PT, R12, 0x1, PT ;  /* 0x000000010c00780c */ /* 0x000fe20003f05270 */
[----:B--2---:R0:W-:-:S12]  /*0570*/  STG.E desc[UR6][R4.64+0x4], R21 ;  /* 0x0000041504007986 */ /* 0x0041d8000c101906 */
[----:B------:R-:W-:Y:S05]  /*0580*/  @P0 BRA `(.L_x_8) ;  /* 0xfffffffc00c00947 */ /* 0x000fea000383ffff */
.L_x_4:
[----:B------:R-:W-:Y:S05]  /*0590*/  BSYNC.RECONVERGENT B0 ;  /* 0x0000000000007941 */ /* 0x000fea0003800200 */
.L_x_3:
[----:B------:R-:W-:-:S13]  /*05a0*/  ISETP.GE.AND P0, PT, R3, R2, PT ;  /* 0x000000020300720c */ /* 0x000fda0003f06270 */
[----:B------:R-:W-:Y:S05]  /*05b0*/  @!P0 EXIT ;  /* 0x000000000000894d */ /* 0x000fea0003800000 */
[----:B0-----:R-:W-:Y:S01]  /*05c0*/  IMAD.IADD R5, R3, 0x1, -R2 ;  /* 0x0000000103057824 */ /* 0x001fe200078e0a02 */
[----:B------:R-:W-:Y:S04]  /*05d0*/  BSSY.RECONVERGENT B0, `(.L_x_9) ;  /* 0x0000011000007945 */ /* 0x000fe80003800200 */
[C---:B------:R-:W-:Y:S02]  /*05e0*/  IADD3 R4, PT, PT, R5.reuse, 0x1, RZ ;  /* 0x0000000105047810 */ /* 0x040fe40007ffe0ff */
[----:B------:R-:W-:Y:S02]  /*05f0*/  ISETP.GE.U32.AND P0, PT, R5, 0x3, PT ;  /* 0x000000030500780c */ /* 0x000fe40003f06070 */
[----:B------:R-:W-:-:S13]  /*0600*/  LOP3.LUT P1, R12, R4, 0x3, RZ, 0xc0, !PT ;  /* 0x00000003040c7812 */ /* 0x000fda000782c0ff */
[----:B------:R-:W-:Y:S05]  /*0610*/  @!P1 BRA `(.L_x_10) ;  /* 0x0000000000309947 */ /* 0x000fea0003800000 */
[----:B-1----:R-:W0:Y:S01]  /*0620*/  LDC.64 R8, c[0x0][0x380] ;  /* 0x0000e000ff087b82 */ /* 0x002e220000000a00 */
[----:B------:R-:W-:-:S07]  /*0630*/  IMAD.MOV R12, RZ, RZ, -R12 ;  /* 0x000000ffff0c7224 */ /* 0x000fce00078e0a0c */
[----:B------:R-:W1:Y:S02]  /*0640*/  LDC.64 R4, c[0x0][0x388] ;  /* 0x0000e200ff047b82 */ /* 0x000e640000000a00 */
.L_x_11:
[----:B0-23--:R-:W-:-:S06]  /*0650*/  IMAD.WIDE R10, R2, 0x4, R8 ;  /* 0x00000004020a7825 */ /* 0x00dfcc00078e0208 */
[----:B------:R-:W2:Y:S01]  /*0660*/  LDG.E R11, desc[UR6][R10.64] ;  /* 0x000000060a0b7981 */ /* 0x000ea2000c1e1900 */
[----:B-1----:R-:W-:Y:S01]  /*0670*/  IMAD.WIDE R6, R0, 0x4, R4 ;  /* 0x0000000400067825 */ /* 0x002fe200078e0204 */
[----:B------:R-:W-:Y:S02]  /*0680*/  IADD3 R12, PT, PT, R12, 0x1, RZ ;  /* 0x000000010c0c7810 */ /* 0x000fe40007ffe0ff */
[----:B------:R-:W-:Y:S01]  /*0690*/  IADD3 R0, PT, PT, R0, 0x1, RZ ;  /* 0x0000000100007810 */ /* 0x000fe20007ffe0ff */
[----:B------:R-:W-:Y:S01]  /*06a0*/  VIADD R2, R2, 0x1 ;  /* 0x0000000102027836 */ /* 0x000fe20000000000 */
[----:B------:R-:W-:Y:S01]  /*06b0*/  ISETP.NE.AND P1, PT, R12, RZ, PT ;  /* 0x000000ff0c00720c */ /* 0x000fe20003f25270 */
[----:B--2---:R3:W-:-:S12]  /*06c0*/  STG.E desc[UR6][R6.64], R11 ;  /* 0x0000000b06007986 */ /* 0x0047d8000c101906 */
[----:B------:R-:W-:Y:S05]  /*06d0*/  @P1 BRA `(.L_x_11) ;  /* 0xfffffffc00dc1947 */ /* 0x000fea000383ffff */
.L_x_10:
[----:B------:R-:W-:Y:S05]  /*06e0*/  BSYNC.RECONVERGENT B0 ;  /* 0x0000000000007941 */ /* 0x000fea0003800200 */
.L_x_9:
[----:B------:R-:W-:Y:S05]  /*06f0*/  @!P0 EXIT ;  /* 0x000000000000894d */ /* 0x000fea0003800000 */
[----:B--23--:R-:W0:Y:S01]  /*0700*/  LDC.64 R6, c[0x0][0x380] ;  /* 0x0000e000ff067b82 */ /* 0x00ce220000000a00 */
[----:B------:R-:W2:Y:S01]  /*0710*/  LDCU.64 UR4, c[0x0][0x388] ;  /* 0x00007100ff0477ac */ /* 0x000ea20008000a00 */
[C---:B-1----:R-:W-:Y:S01]  /*0720*/  IMAD.IADD R8, R2.reuse, 0x1, -R3 ;  /* 0x0000000102087824 */ /* 0x042fe200078e0a03 */
[----:B------:R-:W-:Y:S01]  /*0730*/  IADD3 R9, PT, PT, R2, -0x1, RZ ;  /* 0xffffffff02097810 */ /* 0x000fe20007ffe0ff */
[----:B--2---:R-:W-:-:S04]  /*0740*/  UIADD3 UR4, UP0, UPT, UR4, 0x8, URZ ;  /* 0x0000000804047890 */ /* 0x004fc8000ff1e0ff */
[----:B------:R-:W-:-:S12]  /*0750*/  UIADD3.X UR5, UPT, UPT, URZ, UR5, URZ, UP0, !UPT ;  /* 0x00000005ff057290 */ /* 0x000fd800087fe4ff */
.L_x_12:
[----:B------:R-:W-:-:S04]  /*0760*/  VIADD R3, R9, 0x1 ;  /* 0x0000000109037836 */ /* 0x000fc80000000000 */
[----:B0-----:R-:W-:-:S05]  /*0770*/  IMAD.WIDE R2, R3, 0x4, R6 ;  /* 0x0000000403027825 */ /* 0x001fca00078e0206 */
[----:B-1----:R-:W2:Y:S01]  /*0780*/  LDG.E R11, desc[UR6][R2.64] ;  /* 0x00000006020b7981 */ /* 0x002ea2000c1e1900 */
[----:B------:R-:W-:Y:S01]  /*0790*/  MOV R4, UR4 ;  /* 0x0000000400047c02 */ /* 0x000fe20008000f00 */
[----:B------:R-:W-:-:S04]  /*07a0*/  IMAD.U32 R5, RZ, RZ, UR5 ;  /* 0x00000005ff057e24 */ /* 0x000fc8000f8e00ff */
        /* <DEDUP_REMOVED lines=13> */
[----:B------:R-:W-:Y:S05]  /*0880*/  EXIT ;  /* 0x000000000000794d */ /* 0x000fea0003800000 */
.L_x_13:
[----:B------:R-:W-:-:S00]  /*0890*/  BRA `(.L_x_13) ;  /* 0xfffffffc00fc7947 */ /* 0x000fc0000383ffff */
[----:B------:R-:W-:-:S00]  /*08a0*/  NOP ;  /* 0x0000000000007918 */ /* 0x000fc00000000000 */
        /* <DEDUP_REMOVED lines=13> */
.L_x_25:


//--------------------- .text._ZN8DnCpCUDA20smallBlockSortKernelEPiS0_i --------------------------
	.section	.text._ZN8DnCpCUDA20smallBlockSortKernelEPiS0_i,"ax",@progbits
	.align	128
        .global         _ZN8DnCpCUDA20smallBlockSortKernelEPiS0_i
        .type           _ZN8DnCpCUDA20smallBlockSortKernelEPiS0_i,@function
        .size           _ZN8DnCpCUDA20smallBlockSortKernelEPiS0_i,(.L_x_24 - _ZN8DnCpCUDA20smallBlockSortKernelEPiS0_i)
        .other          _ZN8DnCpCUDA20smallBlockSortKernelEPiS0_i,@"STO_CUDA_ENTRY STV_DEFAULT"
_ZN8DnCpCUDA20smallBlockSortKernelEPiS0_i:
.text._ZN8DnCpCUDA20smallBlockSortKernelEPiS0_i:
[----:B------:R-:W0:Y:S01]  /*0000*/  LDC R1, c[0x0][0x37c] ;  /* 0x0000df00ff017b82 */ /* 0x000e220000000800 */
[----:B------:R-:W1:Y:S07]  /*0010*/  S2R R3, SR_TID.X ;  /* 0x0000000000037919 */ /* 0x000e6e0000002100 */
[----:B------:R-:W1:Y:S01]  /*0020*/  S2UR UR4, SR_CTAID.X ;  /* 0x00000000000479c3 */ /* 0x000e620000002500 */
[----:B------:R-:W2:Y:S07]  /*0030*/  LDCU UR5, c[0x0][0x390] ;  /* 0x00007200ff0577ac */ /* 0x000eae0008000800 */
[----:B------:R-:W1:Y:S02]  /*0040*/  LDC R0, c[0x0][0x360] ;  /* 0x0000d800ff007b82 */ /* 0x000e640000000800 */
[----:B-1----:R-:W-:-:S05]  /*0050*/  IMAD R0, R0, UR4, R3 ;  /* 0x0000000400007c24 */ /* 0x002fca000f8e0203 */
[----:B--2---:R-:W-:-:S13]  /*0060*/  ISETP.GE.AND P0, PT, R0, UR5, PT ;  /* 0x0000000500007c0c */ /* 0x004fda000bf06270 */
[----:B0-----:R-:W-:Y:S05]  /*0070*/  @P0 EXIT ;  /* 0x000000000000094d */ /* 0x001fea0003800000 */
[----:B------:R-:W0:Y:S01]  /*0080*/  LDC.64 R2, c[0x0][0x388] ;  /* 0x0000e200ff027b82 */ /* 0x000e220000000a00 */
[----:B------:R-:W1:Y:S01]  /*0090*/  LDCU.64 UR4, c[0x0][0x358] ;  /* 0x00006b00ff0477ac */ /* 0x000e620008000a00 */
[----:B------:R-:W-:-:S04]  /*00a0*/  IMAD.SHL.U32 R5, R0, 0x2, RZ ;  /* 0x0000000200057824 */ /* 0x000fc800078e00ff */
[----:B0-----:R-:W-:-:S05]  /*00b0*/  IMAD.WIDE R2, R5, 0x4, R2 ;  /* 0x0000000405027825 */ /* 0x001fca00078e0202 */
[----:B-1----:R0:W5:Y:S04]  /*00c0*/  LDG.E R6, desc[UR4][R2.64] ;  /* 0x0000000402067981 */ /* 0x002168000c1e1900 */
[----:B------:R0:W5:Y:S01]  /*00d0*/  LDG.E R7, desc[UR4][R2.64+0x4] ;  /* 0x0000040402077981 */ /* 0x000162000c1e1900 */
[----:B------:R-:W1:Y:S01]  /*00e0*/  LDCU.64 UR4, c[0x0][0x380] ;  /* 0x00007000ff0477ac */ /* 0x000e620008000a00 */
[----:B------:R-:W-:Y:S01]  /*00f0*/  HFMA2 R21, -RZ, RZ, 0, 0 ;  /* 0x00000000ff157431 */ /* 0x000fe200000001ff */
[----:B------:R-:W-:Y:S01]  /*0100*/  MOV R20, 0x140 ;  /* 0x0000014000147802 */ /* 0x000fe20000000f00 */
[----:B-1----:R-:W-:Y:S02]  /*0110*/  IMAD.U32 R4, RZ, RZ, UR4 ;  /* 0x00000004ff047e24 */ /* 0x002fe4000f8e00ff */
[----:B0-----:R-:W-:-:S07]  /*0120*/  IMAD.U32 R5, RZ, RZ, UR5 ;  /* 0x00000005ff057e24 */ /* 0x001fce000f8e00ff */
[----:B-----5:R-:W-:Y:S05]  /*0130*/  CALL.REL.NOINC `($_ZN8DnCpCUDA20smallBlockSortKernelEPiS0_i$_ZN8DnCpCUDA9quickSortEPiii) ;  /* 0x0000000000047944 */ /* 0x020fea0003c00000 */
[----:B------:R-:W-:Y:S05]  /*0140*/  EXIT ;  /* 0x000000000000794d */ /* 0x000fea0003800000 */
        .type           $_ZN8DnCpCUDA20smallBlockSortKernelEPiS0_i$_ZN8DnCpCUDA9quickSortEPiii,@function
        .size           $_ZN8DnCpCUDA20smallBlockSortKernelEPiS0_i$_ZN8DnCpCUDA9quickSortEPiii,(.L_x_24 - $_ZN8DnCpCUDA20smallBlockSortKernelEPiS0_i$_ZN8DnCpCUDA9quickSortEPiii)
$_ZN8DnCpCUDA20smallBlockSortKernelEPiS0_i$_ZN8DnCpCUDA9quickSortEPiii:
[----:B------:R-:W-:-:S05]  /*0150*/  VIADD R1, R1, 0xffffffd8 ;  /* 0xffffffd801017836 */ /* 0x000fca0000000000 */
[----:B------:R-:W-:Y:S04]  /*0160*/  STL [R1+0x24], R25 ;  /* 0x0000241901007387 */ /* 0x000fe80000100800 */
[----:B------:R-:W-:Y:S04]  /*0170*/  STL [R1+0x20], R24 ;  /* 0x0000201801007387 */ /* 0x000fe80000100800 */
[----:B------:R0:W-:Y:S04]  /*0180*/  STL [R1+0x1c], R23 ;  /* 0x00001c1701007387 */ /* 0x0001e80000100800 */
[----:B------:R1:W-:Y:S04]  /*0190*/  STL [R1+0x18], R22 ;  /* 0x0000181601007387 */ /* 0x0003e80000100800 */
[----:B------:R-:W-:Y:S01]  /*01a0*/  STL [R1+0x14], R21 ;  /* 0x0000141501007387 */ /* 0x000fe20000100800 */
[----:B0-----:R-:W-:-:S03]  /*01b0*/  IMAD.MOV.U32 R23, RZ, RZ, R5 ;  /* 0x000000ffff177224 */ /* 0x001fc600078e0005 */
[----:B------:R-:W-:Y:S01]  /*01c0*/  STL [R1+0x10], R20 ;  /* 0x0000101401007387 */ /* 0x000fe20000100800 */
[----:B-1----:R-:W-:-:S03]  /*01d0*/  MOV R22, R4 ;  /* 0x0000000400167202 */ /* 0x002fc60000000f00 */
[----:B------:R0:W-:Y:S04]  /*01e0*/  STL [R1+0xc], R18 ;  /* 0x00000c1201007387 */ /* 0x0001e80000100800 */
[----:B------:R-:W-:Y:S04]  /*01f0*/  STL [R1+0x8], R17 ;  /* 0x0000081101007387 */ /* 0x000fe80000100800 */
[----:B------:R1:W-:Y:S01]  /*0200*/  STL [R1+0x4], R16 ;  /* 0x0000041001007387 */ /* 0x0003e20000100800 */
[----:B0-----:R-:W0:Y:S05]  /*0210*/  BMOV.32.CLEAR R18, B7 ;  /* 0x0000000007127355 */ /* 0x001e2a0000100000 */
[----:B------:R-:W-:Y:S01]  /*0220*/  BSSY.RECONVERGENT B7, `(.L_x_14) ;  /* 0x0000040000077945 */ /* 0x000fe20003800200 */
[----:B------:R2:W-:Y:S03]  /*0230*/  STL [R1], R2 ;  /* 0x0000000201007387 */ /* 0x0005e60000100800 */
[----:B-1----:R-:W1:Y:S05]  /*0240*/  BMOV.32.CLEAR R16, B6 ;  /* 0x0000000006107355 */ /* 0x002e6a0000100000 */
[----:B--2---:R-:W-:-:S05]  /*0250*/  IMAD.MOV.U32 R2, RZ, RZ, R7 ;  /* 0x000000ffff027224 */ /* 0x004fca00078e0007 */
[----:B------:R-:W-:-:S13]  /*0260*/  ISETP.GE.AND P0, PT, R6, R2, PT ;  /* 0x000000020600720c */ /* 0x000fda0003f06270 */
[----:B01----:R-:W-:Y:S05]  /*0270*/  @P0 BRA `(.L_x_15) ;  /* 0x0000000000e80947 */ /* 0x003fea0003800000 */
[----:B------:R-:W0:Y:S01]  /*0280*/  LDC.64 R24, c[0x0][0x358] ;  /* 0x0000d600ff187b82 */ /* 0x000e220000000a00 */
[----:B------:R-:W-:Y:S01]  /*0290*/  BSSY.RECONVERGENT B6, `(.L_x_15) ;  /* 0x0000038000067945 */ /* 0x000fe20003800200 */
[----:B------:R-:W-:-:S07]  /*02a0*/  IMAD.MOV.U32 R17, RZ, RZ, R6 ;  /* 0x000000ffff117224 */ /* 0x000fce00078e0006 */
.L_x_22:
[----:B------:R-:W-:Y:S01]  /*02b0*/  IMAD.IADD R0, R2, 0x1, -R6 ;  /* 0x0000000102007824 */ /* 0x000fe200078e0a06 */
[----:B0-----:R-:W-:Y:S02]  /*02c0*/  R2UR UR4, R24 ;  /* 0x00000000180472ca */ /* 0x001fe400000e0000 */
[----:B------:R-:W-:Y:S02]  /*02d0*/  R2UR UR5, R25 ;  /* 0x00000000190572ca */ /* 0x000fe400000e0000 */
[----:B------:R-:W-:-:S04]  /*02e0*/  LEA.HI R3, R0, R0, RZ, 0x1 ;  /* 0x0000000000037211 */ /* 0x000fc800078f08ff */
[----:B------:R-:W-:-:S05]  /*02f0*/  LEA.HI.SX32 R3, R3, R6, 0x1f ;  /* 0x0000000603037211 */ /* 0x000fca00078ffaff */
[----:B------:R-:W-:-:S05]  /*0300*/  IMAD.WIDE R4, R3, 0x4, R22 ;  /* 0x0000000403047825 */ /* 0x000fca00078e0216 */
[----:B------:R0:W5:Y:S01]  /*0310*/  LDG.E R0, desc[UR4][R4.64] ;  /* 0x0000000404007981 */ /* 0x000162000c1e1900 */
[----:B------:R-:W-:Y:S01]  /*0320*/  BSSY.RECONVERGENT B0, `(.L_x_16) ;  /* 0x0000026000007945 */ /* 0x000fe20003800200 */
[----:B------:R-:W-:-:S07]  /*0330*/  IMAD.MOV.U32 R7, RZ, RZ, R2 ;  /* 0x000000ffff077224 */ /* 0x000fce00078e0002 */
.L_x_21:
[----:B------:R-:W-:Y:S01]  /*0340*/  BSSY.RECONVERGENT B1, `(.L_x_17) ;  /* 0x000000c000017945 */ /* 0x000fe20003800200 */
[----:B------:R-:W-:Y:S01]  /*0350*/  IADD3 R3, PT, PT, R17, -0x1, RZ ;  /* 0xffffffff11037810 */ /* 0x000fe20007ffe0ff */
[----:B------:R-:W-:-:S07]  /*0360*/  IMAD.MOV.U32 R11, RZ, RZ, R17 ;  /* 0x000000ffff0b7224 */ /* 0x000fce00078e0011 */
.L_x_18:
[----:B------:R-:W-:Y:S01]  /*0370*/  R2UR UR4, R24 ;  /* 0x00000000180472ca */ /* 0x000fe200000e0000 */
[----:B0-----:R-:W-:Y:S01]  /*0380*/  IMAD.WIDE R4, R11, 0x4, R22 ;  /* 0x000000040b047825 */ /* 0x001fe200078e0216 */
[----:B------:R-:W-:-:S13]  /*0390*/  R2UR UR5, R25 ;  /* 0x00000000190572ca */ /* 0x000fda00000e0000 */
[----:B------:R-:W2:Y:S01]  /*03a0*/  LDG.E R15, desc[UR4][R4.64] ;  /* 0x00000004040f7981 */ /* 0x000ea2000c1e1900 */
[----:B------:R-:W-:Y:S01]  /*03b0*/  IMAD.MOV.U32 R17, RZ, RZ, R11 ;  /* 0x000000ffff117224 */ /* 0x000fe200078e000b */
[----:B------:R-:W-:Y:S01]  /*03c0*/  IADD3 R11, PT, PT, R11, 0x1, RZ ;  /* 0x000000010b0b7810 */ /* 0x000fe20007ffe0ff */
[----:B------:R-:W-:Y:S01]  /*03d0*/  VIADD R3, R3, 0x1 ;  /* 0x0000000103037836 */ /* 0x000fe20000000000 */
[----:B--2--5:R-:W-:-:S13]  /*03e0*/  ISETP.GE.AND P0, PT, R15, R0, PT ;  /* 0x000000000f00720c */ /* 0x024fda0003f06270 */
[----:B------:R-:W-:Y:S05]  /*03f0*/  @!P0 BRA `(.L_x_18) ;  /* 0xfffffffc00dc8947 */ /* 0x000fea000383ffff */
[----:B------:R-:W-:Y:S05]  /*0400*/  BSYNC.RECONVERGENT B1 ;  /* 0x0000000000017941 */ /* 0x000fea0003800200 */
.L_x_17:
[----:B------:R-:W-:Y:S01]  /*0410*/  BSSY.RECONVERGENT B1, `(.L_x_19) ;  /* 0x000000b000017945 */ /* 0x000fe20003800200 */
[----:B------:R-:W-:Y:S02]  /*0420*/  IMAD.MOV.U32 R13, RZ, RZ, R7 ;  /* 0x000000ffff0d7224 */ /* 0x000fe400078e0007 */
[----:B------:R-:W-:-:S07]  /*0430*/  IMAD.WIDE R4, R3, 0x4, R22 ;  /* 0x0000000403047825 */ /* 0x000fce00078e0216 */
.L_x_20:
[----:B------:R-:W-:Y:S01]  /*0440*/  R2UR UR4, R24 ;  /* 0x00000000180472ca */ /* 0x000fe200000e0000 */
[----:B------:R-:W-:Y:S01]  /*0450*/  IMAD.WIDE R8, R13, 0x4, R22 ;  /* 0x000000040d087825 */ /* 0x000fe200078e0216 */
[----:B------:R-:W-:-:S13]  /*0460*/  R2UR UR5, R25 ;  /* 0x00000000190572ca */ /* 0x000fda00000e0000 */
[----:B------:R-:W2:Y:S01]  /*0470*/  LDG.E R3, desc[UR4][R8.64] ;  /* 0x0000000408037981 */ /* 0x000ea2000c1e1900 */
[----:B------:R-:W-:Y:S01]  /*0480*/  IMAD.MOV.U32 R7, RZ, RZ, R13 ;  /* 0x000000ffff077224 */ /* 0x000fe200078e000d */
[----:B------:R-:W-:Y:S02]  /*0490*/  IADD3 R13, PT, PT, R13, -0x1, RZ ;  /* 0xffffffff0d0d7810 */ /* 0x000fe40007ffe0ff */
[----:B--2---:R-:W-:-:S13]  /*04a0*/  ISETP.GT.AND P0, PT, R3, R0, PT ;  /* 0x000000000300720c */ /* 0x004fda0003f04270 */
[----:B------:R-:W-:Y:S05]  /*04b0*/  @P0 BRA `(.L_x_20) ;  /* 0xfffffffc00e00947 */ /* 0x000fea000383ffff */
[----:B------:R-:W-:Y:S05]  /*04c0*/  BSYNC.RECONVERGENT B1 ;  /* 0x0000000000017941 */ /* 0x000fea0003800200 */
.L_x_19:
[----:B------:R-:W-:-:S13]  /*04d0*/  ISETP.GT.AND P0, PT, R17, R7, PT ;  /* 0x000000071100720c */ /* 0x000fda0003f04270 */
[C---:B------:R-:W-:Y:S01]  /*04e0*/  @!P0 R2UR UR4, R24.reuse ;  /* 0x00000000180482ca */ /* 0x040fe200000e0000 */
[----:B------:R-:W-:Y:S01]  /*04f0*/  @!P0 IMAD.MOV.U32 R17, RZ, RZ, R11 ;  /* 0x000000ffff118224 */ /* 0x000fe200078e000b */
[C---:B------:R-:W-:Y:S01]  /*0500*/  @!P0 R2UR UR5, R25.reuse ;  /* 0x00000000190582ca */ /* 0x040fe200000e0000 */
[----:B------:R-:W-:Y:S01]  /*0510*/  @!P0 IMAD.MOV.U32 R7, RZ, RZ, R13 ;  /* 0x000000ffff078224 */ /* 0x000fe200078e000d */
[----:B------:R-:W-:Y:S02]  /*0520*/  @!P0 R2UR UR6, R24 ;  /* 0x00000000180682ca */ /* 0x000fe400000e0000 */
[----:B------:R-:W-:-:S09]  /*0530*/  @!P0 R2UR UR7, R25 ;  /* 0x00000000190782ca */ /* 0x000fd200000e0000 */
[----:B------:R1:W-:Y:S04]  /*0540*/  @!P0 STG.E desc[UR4][R4.64], R3 ;  /* 0x0000000304008986 */ /* 0x0003e8000c101904 */
[----:B------:R1:W-:Y:S01]  /*0550*/  @!P0 STG.E desc[UR6][R8.64], R15 ;  /* 0x0000000f08008986 */ /* 0x0003e2000c101906 */
[----:B------:R-:W-:-:S13]  /*0560*/  ISETP.GT.AND P0, PT, R17, R7, PT ;  /* 0x000000071100720c */ /* 0x000fda0003f04270 */
[----:B-1----:R-:W-:Y:S05]  /*0570*/  @!P0 BRA `(.L_x_21) ;  /* 0xfffffffc00708947 */ /* 0x002fea000383ffff */
[----:B------:R-:W-:Y:S05]  /*0580*/  BSYNC.RECONVERGENT B0 ;  /* 0x0000000000007941 */ /* 0x000fea0003800200 */
.L_x_16:
[----:B------:R-:W-:Y:S01]  /*0590*/  MOV R4, R22 ;  /* 0x0000001600047202 */ /* 0x000fe20000000f00 */
[----:B------:R-:W-:Y:S01]  /*05a0*/  IMAD.MOV.U32 R5, RZ, RZ, R23 ;  /* 0x000000ffff057224 */ /* 0x000fe200078e0017 */
[----:B------:R-:W-:Y:S01]  /*05b0*/  MOV R20, 0x5e0 ;  /* 0x000005e000147802 */ /* 0x000fe20000000f00 */
[----:B------:R-:W-:-:S07]  /*05c0*/  IMAD.MOV.U32 R21, RZ, RZ, 0x0 ;  /* 0x00000000ff157424 */ /* 0x000fce00078e00ff */
[----:B------:R-:W-:Y:S05]  /*05d0*/  CALL.REL.NOINC `($_ZN8DnCpCUDA20smallBlockSortKernelEPiS0_i$_ZN8DnCpCUDA9quickSortEPiii) ;  /* 0xfffffff800dc7944 */ /* 0x000fea0003c3ffff */
[----:B------:R-:W-:Y:S02]  /*05e0*/  ISETP.GE.AND P0, PT, R17, R2, PT ;  /* 0x000000021100720c */ /* 0x000fe40003f06270 */
[----:B------:R-:W-:-:S11]  /*05f0*/  MOV R6, R17 ;  /* 0x0000001100067202 */ /* 0x000fd60000000f00 */
[----:B------:R-:W-:Y:S05]  /*0600*/  @!P0 BRA `(.L_x_22) ;  /* 0xfffffffc00288947 */ /* 0x000fea000383ffff */
[----:B------:R-:W-:Y:S05]  /*0610*/  BSYNC.RECONVERGENT B6 ;  /* 0x0000000000067941 */ /* 0x000fea0003800200 */
.L_x_15:
[----:B------:R-:W-:Y:S05]  /*0620*/  BSYNC.RECONVERGENT B7 ;  /* 0x0000000000077941 */ /* 0x000fea0003800200 */
.L_x_14:
[----:B------:R-:W2:Y:S01]  /*0630*/  LDL R20, [R1+0x10] ;  /* 0x0000100001147983 */ /* 0x000ea20000100800 */
[----:B------:R0:W-:Y:S05]  /*0640*/  BMOV.32 B6, R16 ;  /* 0x0000001006007356 */ /* 0x0001ea0000000000 */
[----:B------:R-:W2:Y:S01]  /*0650*/  LDL R21, [R1+0x14] ;  /* 0x0000140001157983 */ /* 0x000ea20000100800 */
[----:B------:R1:W-:Y:S05]  /*0660*/  BMOV.32 B7, R18 ;  /* 0x0000001207007356 */ /* 0x0003ea0000000000 */
[----:B------:R-:W2:Y:S04]  /*0670*/  LDL R2, [R1] ;  /* 0x0000000001027983 */ /* 0x000ea80000100800 */
[----:B0-----:R-:W2:Y:S04]  /*0680*/  LDL R16, [R1+0x4] ;  /* 0x0000040001107983 */ /* 0x001ea80000100800 */
[----:B------:R-:W2:Y:S04]  /*0690*/  LDL R17, [R1+0x8] ;  /* 0x0000080001117983 */ /* 0x000ea80000100800 */
[----:B-1----:R-:W2:Y:S04]  /*06a0*/  LDL R18, [R1+0xc] ;  /* 0x00000c0001127983 */ /* 0x002ea80000100800 */
[----:B------:R-:W2:Y:S04]  /*06b0*/  LDL R22, [R1+0x18] ;  /* 0x0000180001167983 */ /* 0x000ea80000100800 */
[----:B------:R-:W2:Y:S04]  /*06c0*/  LDL R23, [R1+0x1c] ;  /* 0x00001c0001177983 */ /* 0x000ea80000100800 */
[----:B------:R-:W2:Y:S04]  /*06d0*/  LDL R24, [R1+0x20] ;  /* 0x0000200001187983 */ /* 0x000ea80000100800 */
[----:B------:R0:W2:Y:S02]  /*06e0*/  LDL R25, [R1+0x24] ;  /* 0x0000240001197983 */ /* 0x0000a40000100800 */
[----:B0-----:R-:W-:Y:S01]  /*06f0*/  VIADD R1, R1, 0x28 ;  /* 0x0000002801017836 */ /* 0x001fe20000000000 */
[----:B--2---:R-:W-:Y:S06]  /*0700*/  RET.REL.NODEC R20 `(_ZN8DnCpCUDA20smallBlockSortKernelEPiS0_i) ;  /* 0xfffffff8143c7950 */ /* 0x004fec0003c3ffff */
.L_x_23:
        /* <DEDUP_REMOVED lines=15> */
.L_x_24:


//--------------------- .nv.shared.reserved.0     --------------------------
	.section	.nv.shared.reserved.0,"aw",@nobits
	.weak		__nv_reservedSMEM_offset_0_alias
	.size		__nv_reservedSMEM_offset_0_alias, 0, 64
	.other		__nv_reservedSMEM_offset_0_alias,@"STO_CUDA_RESERVED_SHARED STV_DEFAULT"
__nv_reservedSMEM_offset_0_alias:
	.zero		0
	.zero		64


//--------------------- .nv.constant0._ZN8DnCpCUDA11mergeKernelEPiS0_ii --------------------------
	.section	.nv.constant0._ZN8DnCpCUDA11mergeKernelEPiS0_ii,"a",@progbits
	.sectionflags	@""
	.align	4
.nv.constant0._ZN8DnCpCUDA11mergeKernelEPiS0_ii:
	.zero		920


//--------------------- .nv.constant0._ZN8DnCpCUDA20smallBlockSortKernelEPiS0_i --------------------------
	.section	.nv.constant0._ZN8DnCpCUDA20smallBlockSortKernelEPiS0_i,"a",@progbits
	.sectionflags	@""
	.align	4
.nv.constant0._ZN8DnCpCUDA20smallBlockSortKernelEPiS0_i:
	.zero		916


//--------------------- SYMBOLS --------------------------

	.type		.nv.reservedSmem.offset0,@object
	.size		.nv.reservedSmem.offset0,0x4
